	.headerflags	@"EF_CUDA_TEXMODE_UNIFIED EF_CUDA_64BIT_ADDRESS EF_CUDA_SM86 EF_CUDA_VIRTUAL_SM(EF_CUDA_SM86)"
	.elftype	@"ET_EXEC"


//--------------------- .nv.info                  --------------------------
	.section	.nv.info,"",@"SHT_CUDA_INFO"
	.align	4


	//----- nvinfo : EIATTR_REGCOUNT
	.align		4
        /*0000*/ 	.byte	0x04, 0x2f
        /*0002*/ 	.short	(.L_1 - .L_0)
	.align		4
.L_0:
        /*0004*/ 	.word	index@(euclidian_norm)
        /*0008*/ 	.word	0x0000000a


	//----- nvinfo : EIATTR_FRAME_SIZE
	.align		4
.L_1:
        /*000c*/ 	.byte	0x04, 0x11
        /*000e*/ 	.short	(.L_3 - .L_2)
	.align		4
.L_2:
        /*0010*/ 	.word	index@(euclidian_norm)
        /*0014*/ 	.word	0x00000000


	//----- nvinfo : EIATTR_MIN_STACK_SIZE
	.align		4
.L_3:
        /*0018*/ 	.byte	0x04, 0x12
        /*001a*/ 	.short	(.L_5 - .L_4)
	.align		4
.L_4:
        /*001c*/ 	.word	index@(euclidian_norm)
        /*0020*/ 	.word	0x00000000
.L_5:


//--------------------- .nv.info.euclidian_norm   --------------------------
	.section	.nv.info.euclidian_norm,"",@"SHT_CUDA_INFO"
	.sectionflags	@""
	.align	4


	//----- nvinfo : EIATTR_CUDA_API_VERSION
	.align		4
        /*0000*/ 	.byte	0x04, 0x37
        /*0002*/ 	.short	(.L_7 - .L_6)
.L_6:
        /*0004*/ 	.word	0x0000007e


	//----- nvinfo : EIATTR_SW2861232_WAR
	.align		4
.L_7:
        /*0008*/ 	.byte	0x01, 0x35
	.zero		2


	//----- nvinfo : EIATTR_PARAM_CBANK
	.align		4
        /*000c*/ 	.byte	0x04, 0x0a
        /*000e*/ 	.short	(.L_9 - .L_8)
	.align		4
.L_8:
        /*0010*/ 	.word	index@(.nv.constant0.euclidian_norm)
        /*0014*/ 	.short	0x0160
        /*0016*/ 	.short	0x0014


	//----- nvinfo : EIATTR_CBANK_PARAM_SIZE
	.align		4
.L_9:
        /*0018*/ 	.byte	0x03, 0x19
        /*001a*/ 	.short	0x0014


	//----- nvinfo : EIATTR_KPARAM_INFO
	.align		4
        /*001c*/ 	.byte	0x04, 0x17
        /*001e*/ 	.short	(.L_11 - .L_10)
.L_10:
        /*0020*/ 	.word	0x00000000
        /*0024*/ 	.short	0x0002
        /*0026*/ 	.short	0x0010
        /*0028*/ 	.byte	0x00, 0xf0, 0x11, 0x00


	//----- nvinfo : EIATTR_KPARAM_INFO
	.align		4
.L_11:
        /*002c*/ 	.byte	0x04, 0x17
        /*002e*/ 	.short	(.L_13 - .L_12)
.L_12:
        /*0030*/ 	.word	0x00000000
        /*0034*/ 	.short	0x0001
        /*0036*/ 	.short	0x0008
        /*0038*/ 	.byte	0x00, 0xf0, 0x21, 0x00


	//----- nvinfo : EIATTR_KPARAM_INFO
	.align		4
.L_13:
        /*003c*/ 	.byte	0x04, 0x17
        /*003e*/ 	.short	(.L_15 - .L_14)
.L_14:
        /*0040*/ 	.word	0x00000000
        /*0044*/ 	.short	0x0000
        /*0046*/ 	.short	0x0000
        /*0048*/ 	.byte	0x00, 0xf0, 0x21, 0x00


	//----- nvinfo : EIATTR_MAXREG_COUNT
	.align		4
.L_15:
        /*004c*/ 	.byte	0x03, 0x1b
        /*004e*/ 	.short	0x00ff


	//----- nvinfo : EIATTR_EXIT_INSTR_OFFSETS
	.align		4
        /*0050*/ 	.byte	0x04, 0x1c
        /*0052*/ 	.short	(.L_17 - .L_16)


	//   ....[0]....
.L_16:
        /*0054*/ 	.word	0x000001e0


	//   ....[1]....
        /*0058*/ 	.word	0x00000230
.L_17:


//--------------------- .nv.callgraph             --------------------------
	.section	.nv.callgraph,"",@"SHT_CUDA_CALLGRAPH"
	.align	4
	.sectionentsize	8
	.align		4
        /*0000*/ 	.word	0x00000000
	.align		4
        /*0004*/ 	.word	0xffffffff
	.align		4
        /*0008*/ 	.word	0x00000000
	.align		4
        /*000c*/ 	.word	0xfffffffe
	.align		4
        /*0010*/ 	.word	0x00000000
	.align		4
        /*0014*/ 	.word	0xfffffffd
	.align		4
        /*0018*/ 	.word	0x00000000
	.align		4
        /*001c*/ 	.word	0xfffffffc


//--------------------- .nv.rel.action            --------------------------
	.section	.nv.rel.action,"",@"SHT_CUDA_RELOCINFO"
	.align	8
	.sectionentsize	8
        /*0000*/ 	.byte	0x73, 0x00, 0x00, 0x00, 0x00, 0x00, 0x00, 0x00, 0x00, 0x00, 0x00, 0x11, 0x25, 0x00, 0x05, 0x36


//--------------------- .nv.constant0.euclidian_norm --------------------------
	.section	.nv.constant0.euclidian_norm,"a",@progbits
	.sectionflags	@""
	.align	4
.nv.constant0.euclidian_norm:
	.zero		372


//--------------------- .text.euclidian_norm      --------------------------
	.section	.text.euclidian_norm,"ax",@progbits
	.sectionflags	@"SHF_BARRIERS=1"
	.sectioninfo	@"SHI_REGISTERS=10"
	.align	128
        .global         euclidian_norm
        .type           euclidian_norm,@function
        .size           euclidian_norm,(.L_x_3 - euclidian_norm)
        .other          euclidian_norm,@"STO_CUDA_ENTRY STV_DEFAULT"
euclidian_norm:
.text.euclidian_norm:
[----:B------:R-:W-:Y:S02]  /*0000*/  IMAD.MOV.U32 R1, RZ, RZ, c[0x0][0x28] ;  /* 0x00000a00ff017624 */ /* 0x000fe400078e00ff */
[----:B------:R-:W0:Y:S01]  /*0010*/  S2R R2, SR_CTAID.X ;  /* 0x0000000000027919 */ /* 0x000e220000002500 */
[----:B------:R-:W-:-:S03]  /*0020*/  ULDC.64 UR6, c[0x0][0x118] ;  /* 0x0000460000067ab9 */ /* 0x000fc60000000a00 */
[----:B------:R-:W0:Y:S02]  /*0030*/  S2R R7, SR_TID.X ;  /* 0x0000000000077919 */ /* 0x000e240000002100 */
[----:B0-----:R-:W-:-:S05]  /*0040*/  IMAD R2, R2, c[0x0][0x0], R7 ;  /* 0x0000000002027a24 */ /* 0x001fca00078e0207 */
[----:B------:R-:W-:-:S13]  /*0050*/  ISETP.GE.AND P1, PT, R2, c[0x0][0x170], PT ;  /* 0x00005c0002007a0c */ /* 0x000fda0003f26270 */
[----:B------:R-:W-:-:S04]  /*0060*/  @!P1 IMAD.MOV.U32 R3, RZ, RZ, 0x4 ;  /* 0x00000004ff039424 */ /* 0x000fc800078e00ff */
[----:B------:R-:W-:-:S06]  /*0070*/  @!P1 IMAD.WIDE R2, R2, R3, c[0x0][0x160] ;  /* 0x0000580002029625 */ /* 0x000fcc00078e0203 */
[----:B------:R-:W2:Y:S01]  /*0080*/  @!P1 LDG.E R2, [R2.64] ;  /* 0x0000000602029981 */ /* 0x000ea2000c1e1900 */
[----:B------:R-:W-:Y:S01]  /*0090*/  ULDC UR4, c[0x0][0x0] ;  /* 0x0000000000047ab9 */ /* 0x000fe20000000800 */
[----:B------:R-:W-:Y:S01]  /*00a0*/  MOV R0, RZ ;  /* 0x000000ff00007202 */ /* 0x000fe20000000f00 */
[----:B------:R-:W-:Y:S01]  /*00b0*/  USHF.R.U32.HI UR4, URZ, 0x1, UR4 ;  /* 0x000000013f047899 */ /* 0x000fe20008011604 */
[----:B------:R-:W-:-:S05]  /*00c0*/  ISETP.NE.AND P0, PT, R7, RZ, PT ;  /* 0x000000ff0700720c */ /* 0x000fca0003f05270 */
[----:B------:R-:W-:Y:S01]  /*00d0*/  ISETP.NE.AND P2, PT, RZ, UR4, PT ;  /* 0x00000004ff007c0c */ /* 0x000fe2000bf45270 */
[----:B--2---:R-:W-:-:S05]  /*00e0*/  @!P1 FMUL R0, R2, R2 ;  /* 0x0000000202009220 */ /* 0x004fca0000400000 */
[----:B------:R0:W-:Y:S04]  /*00f0*/  STS [R7.X4], R0 ;  /* 0x0000000007007388 */ /* 0x0001e80000004800 */
[----:B------:R-:W-:Y:S06]  /*0100*/  BAR.SYNC.DEFER_BLOCKING 0x0 ;  /* 0x0000000000007b1d */ /* 0x000fec0000010000 */
[----:B------:R-:W-:Y:S05]  /*0110*/  @!P2 BRA `(.L_x_0) ;  /* 0x000000c00000a947 */ /* 0x000fea0003800000 */
[----:B0-----:R-:W-:Y:S01]  /*0120*/  IMAD.SHL.U32 R0, R7, 0x4, RZ ;  /* 0x0000000407007824 */ /* 0x001fe200078e00ff */
[----:B------:R-:W-:-:S04]  /*0130*/  MOV R3, UR4 ;  /* 0x0000000400037c02 */ /* 0x000fc80008000f00 */
.L_x_1:
[----:B------:R-:W-:-:S13]  /*0140*/  ISETP.GE.AND P1, PT, R7, R3, PT ;  /* 0x000000030700720c */ /* 0x000fda0003f26270 */
[----:B------:R-:W-:Y:S01]  /*0150*/  @!P1 IMAD R2, R3, 0x4, R0 ;  /* 0x0000000403029824 */ /* 0x000fe200078e0200 */
[----:B------:R-:W-:Y:S01]  /*0160*/  @!P1 LDS R4, [R7.X4] ;  /* 0x0000000007049984 */ /* 0x000fe20000004800 */
[----:B------:R-:W-:-:S03]  /*0170*/  SHF.R.U32.HI R3, RZ, 0x1, R3 ;  /* 0x00000001ff037819 */ /* 0x000fc60000011603 */
[----:B------:R-:W0:Y:S02]  /*0180*/  @!P1 LDS R5, [R2] ;  /* 0x0000000002059984 */ /* 0x000e240000000800 */
[----:B0-----:R-:W-:-:S05]  /*0190*/  @!P1 FADD R4, R4, R5 ;  /* 0x0000000504049221 */ /* 0x001fca0000000000 */
[----:B------:R0:W-:Y:S04]  /*01a0*/  @!P1 STS [R7.X4], R4 ;  /* 0x0000000407009388 */ /* 0x0001e80000004800 */
[----:B------:R-:W-:Y:S01]  /*01b0*/  BAR.SYNC.DEFER_BLOCKING 0x0 ;  /* 0x0000000000007b1d */ /* 0x000fe20000010000 */
[----:B------:R-:W-:-:S13]  /*01c0*/  ISETP.NE.AND P1, PT, R3, RZ, PT ;  /* 0x000000ff0300720c */ /* 0x000fda0003f25270 */
[----:B0-----:R-:W-:Y:S05]  /*01d0*/  @P1 BRA `(.L_x_1) ;  /* 0xffffff6000001947 */ /* 0x001fea000383ffff */
.L_x_0:
[----:B0-----:R-:W-:Y:S05]  /*01e0*/  @P0 EXIT ;  /* 0x000000000000094d */ /* 0x001fea0003800000 */
[----:B------:R-:W0:Y:S01]  /*01f0*/  LDS R5, [RZ] ;  /* 0x00000000ff057984 */ /* 0x000e220000000800 */
[----:B------:R-:W-:Y:S01]  /*0200*/  MOV R2, c[0x0][0x168] ;  /* 0x00005a0000027a02 */ /* 0x000fe20000000f00 */
[----:B------:R-:W-:-:S05]  /*0210*/  IMAD.MOV.U32 R3, RZ, RZ, c[0x0][0x16c] ;  /* 0x00005b00ff037624 */ /* 0x000fca00078e00ff */
[----:B0-----:R-:W-:Y:S01]  /*0220*/  RED.E.ADD.F32.FTZ.RN.STRONG.GPU [R2.64], R5 ;  /* 0x000000050200798e */ /* 0x001fe2000c10e786 */
[----:B------:R-:W-:Y:S05]  /*0230*/  EXIT ;  /* 0x000000000000794d */ /* 0x000fea0003800000 */
.L_x_2:
[----:B------:R-:W-:-:S00]  /*0240*/  BRA `(.L_x_2) ;  /* 0xfffffff000007947 */ /* 0x000fc0000383ffff */
[----:B------:R-:W-:-:S00]  /*0250*/  NOP ;  /* 0x0000000000007918 */ /* 0x000fc00000000000 */
        /* <DEDUP_REMOVED lines=10> */
.L_x_3:


//--------------------- .nv.shared.euclidian_norm --------------------------
	.section	.nv.shared.euclidian_norm,"aw",@nobits
	.sectionflags	@""
	.align	4
.nv.shared.euclidian_norm:
	.zero		4096
